//
// Generated by NVIDIA NVVM Compiler
//
// Compiler Build ID: CL-36424714
// Cuda compilation tools, release 13.0, V13.0.88
// Based on NVVM 20.0.0
//

.version 9.0
.target sm_100
.address_size 64

	// .globl	_Z24reduction_blocked_sharedPyS_y
.extern .shared .align 16 .b8 smem[];

.visible .entry _Z24reduction_blocked_sharedPyS_y(
	.param .u64 .ptr .align 1 _Z24reduction_blocked_sharedPyS_y_param_0,
	.param .u64 .ptr .align 1 _Z24reduction_blocked_sharedPyS_y_param_1,
	.param .u64 _Z24reduction_blocked_sharedPyS_y_param_2
)
{
	.reg .pred 	%p<8>;
	.reg .b32 	%r<13>;
	.reg .b64 	%rd<23>;

	ld.param.u64 	%rd6, [_Z24reduction_blocked_sharedPyS_y_param_0];
	ld.param.u64 	%rd7, [_Z24reduction_blocked_sharedPyS_y_param_1];
	ld.param.u64 	%rd8, [_Z24reduction_blocked_sharedPyS_y_param_2];
	mov.u32 	%r4, %tid.x;
	cvt.u64.u32 	%rd1, %r4;
	mov.u32 	%r1, %ctaid.x;
	mov.u32 	%r2, %ntid.x;
	mad.lo.s32 	%r5, %r1, %r2, %r4;
	cvt.u64.u32 	%rd2, %r5;
	setp.le.u64 	%p1, %rd8, %rd2;
	shl.b32 	%r6, %r4, 3;
	mov.u32 	%r7, smem;
	add.s32 	%r3, %r7, %r6;
	@%p1 bra 	$L__BB0_2;
	cvta.to.global.u64 	%rd9, %rd6;
	shl.b64 	%rd10, %rd2, 3;
	add.s64 	%rd11, %rd9, %rd10;
	ld.global.u64 	%rd12, [%rd11];
	st.shared.u64 	[%r3], %rd12;
$L__BB0_2:
	bar.sync 	0;
	setp.lt.u32 	%p2, %r2, 2;
	@%p2 bra 	$L__BB0_7;
	shr.u32 	%r8, %r2, 1;
	cvt.u64.u32 	%rd22, %r8;
$L__BB0_4:
	setp.le.u64 	%p3, %rd22, %rd1;
	add.s64 	%rd14, %rd22, %rd2;
	setp.ge.u64 	%p4, %rd14, %rd8;
	or.pred  	%p5, %p3, %p4;
	@%p5 bra 	$L__BB0_6;
	cvt.u32.u64 	%r9, %rd22;
	shl.b32 	%r10, %r9, 3;
	add.s32 	%r11, %r3, %r10;
	ld.shared.u64 	%rd15, [%r11];
	ld.shared.u64 	%rd16, [%r3];
	add.s64 	%rd17, %rd16, %rd15;
	st.shared.u64 	[%r3], %rd17;
$L__BB0_6:
	bar.sync 	0;
	shr.u64 	%rd5, %rd22, 1;
	setp.gt.u64 	%p6, %rd22, 1;
	mov.u64 	%rd22, %rd5;
	@%p6 bra 	$L__BB0_4;
$L__BB0_7:
	cvt.u32.u64 	%r12, %rd1;
	setp.ne.s32 	%p7, %r12, 0;
	@%p7 bra 	$L__BB0_9;
	ld.shared.u64 	%rd18, [smem];
	cvta.to.global.u64 	%rd19, %rd7;
	mul.wide.u32 	%rd20, %r1, 8;
	add.s64 	%rd21, %rd19, %rd20;
	st.global.u64 	[%rd21], %rd18;
$L__BB0_9:
	ret;

}
	// .globl	_Z17reduction_blockedPyS_y
.visible .entry _Z17reduction_blockedPyS_y(
	.param .u64 .ptr .align 1 _Z17reduction_blockedPyS_y_param_0,
	.param .u64 .ptr .align 1 _Z17reduction_blockedPyS_y_param_1,
	.param .u64 _Z17reduction_blockedPyS_y_param_2
)
{
	.reg .pred 	%p<7>;
	.reg .b32 	%r<7>;
	.reg .b64 	%rd<24>;

	ld.param.u64 	%rd9, [_Z17reduction_blockedPyS_y_param_0];
	ld.param.u64 	%rd7, [_Z17reduction_blockedPyS_y_param_1];
	ld.param.u64 	%rd8, [_Z17reduction_blockedPyS_y_param_2];
	cvta.to.global.u64 	%rd10, %rd9;
	mov.u32 	%r3, %tid.x;
	cvt.u64.u32 	%rd1, %r3;
	mov.u32 	%r1, %ctaid.x;
	mov.u32 	%r2, %ntid.x;
	mad.lo.s32 	%r4, %r1, %r2, %r3;
	cvt.u64.u32 	%rd2, %r4;
	setp.lt.u32 	%p1, %r2, 2;
	mul.wide.u32 	%rd11, %r4, 8;
	add.s64 	%rd3, %rd10, %rd11;
	@%p1 bra 	$L__BB1_5;
	shr.u32 	%r5, %r2, 1;
	cvt.u64.u32 	%rd23, %r5;
$L__BB1_2:
	setp.le.u64 	%p2, %rd23, %rd1;
	add.s64 	%rd13, %rd23, %rd2;
	setp.ge.u64 	%p3, %rd13, %rd8;
	or.pred  	%p4, %p2, %p3;
	@%p4 bra 	$L__BB1_4;
	shl.b64 	%rd14, %rd23, 3;
	add.s64 	%rd15, %rd3, %rd14;
	ld.global.u64 	%rd16, [%rd15];
	ld.global.u64 	%rd17, [%rd3];
	add.s64 	%rd18, %rd17, %rd16;
	st.global.u64 	[%rd3], %rd18;
$L__BB1_4:
	bar.sync 	0;
	shr.u64 	%rd6, %rd23, 1;
	setp.gt.u64 	%p5, %rd23, 1;
	mov.u64 	%rd23, %rd6;
	@%p5 bra 	$L__BB1_2;
$L__BB1_5:
	cvt.u32.u64 	%r6, %rd1;
	setp.ne.s32 	%p6, %r6, 0;
	@%p6 bra 	$L__BB1_7;
	ld.global.u64 	%rd19, [%rd3];
	cvta.to.global.u64 	%rd20, %rd7;
	mul.wide.u32 	%rd21, %r1, 8;
	add.s64 	%rd22, %rd20, %rd21;
	st.global.u64 	[%rd22], %rd19;
$L__BB1_7:
	ret;

}
	// .globl	_Z9reductionPyyy
.visible .entry _Z9reductionPyyy(
	.param .u64 .ptr .align 1 _Z9reductionPyyy_param_0,
	.param .u64 _Z9reductionPyyy_param_1,
	.param .u64 _Z9reductionPyyy_param_2
)
{
	.reg .pred 	%p<2>;
	.reg .b32 	%r<5>;
	.reg .b64 	%rd<14>;

	ld.param.u64 	%rd3, [_Z9reductionPyyy_param_0];
	ld.param.u64 	%rd4, [_Z9reductionPyyy_param_1];
	ld.param.u64 	%rd5, [_Z9reductionPyyy_param_2];
	mov.u32 	%r1, %ctaid.x;
	mov.u32 	%r2, %ntid.x;
	mov.u32 	%r3, %tid.x;
	mad.lo.s32 	%r4, %r1, %r2, %r3;
	cvt.u64.u32 	%rd1, %r4;
	add.s64 	%rd2, %rd5, %rd1;
	setp.ge.u64 	%p1, %rd2, %rd4;
	@%p1 bra 	$L__BB2_2;
	cvta.to.global.u64 	%rd6, %rd3;
	shl.b64 	%rd7, %rd2, 3;
	add.s64 	%rd8, %rd6, %rd7;
	ld.global.u64 	%rd9, [%rd8];
	shl.b64 	%rd10, %rd1, 3;
	add.s64 	%rd11, %rd6, %rd10;
	ld.global.u64 	%rd12, [%rd11];
	add.s64 	%rd13, %rd12, %rd9;
	st.global.u64 	[%rd11], %rd13;
$L__BB2_2:
	ret;

}


// ===== COMPILED SASS (sm_100) =====

	.target	sm_100

	.elftype	@"ET_EXEC"


//--------------------- .note.nv.tkinfo           --------------------------
	.section	.note.nv.tkinfo,"",@"SHT_NOTE"
	.sectionflags	@"SHF_NOTE_NV_TKINFO"
	.tkinfo
        /*0018*/ 	.word	0x00000002
        /*0030*/ 	.string	""
        /*0030*/ 	.string	"ptxas"
        /*0030*/ 	.string	"Cuda compilation tools, release 13.0, V13.0.88"
        /*0030*/ 	.string	"Build cuda_13.0.r13.0/compiler.36424714_0"
        /*0030*/ 	.string	"-arch sm_100 -m 64 "



//--------------------- .note.nv.cuinfo           --------------------------
	.section	.note.nv.cuinfo,"",@"SHT_NOTE"
	.sectionflags	@"SHF_NOTE_NV_CUINFO"
        /*0018*/ 	.short	0x0002
        /*001a*/ 	.short	0x0064
        /*001c*/ 	.short	0x0082
	.zero		2


//--------------------- .nv.info                  --------------------------
	.section	.nv.info,"",@"SHT_CUDA_INFO"
	.align	4


	//----- nvinfo : EIATTR_REGCOUNT
	.align		4
        /*0000*/ 	.byte	0x04, 0x2f
        /*0002*/ 	.short	(.L_1 - .L_0)
	.align		4
.L_0:
        /*0004*/ 	.word	index@(_Z24reduction_blocked_sharedPyS_y)
        /*0008*/ 	.word	0x0000000e


	//----- nvinfo : EIATTR_FRAME_SIZE
	.align		4
.L_1:
        /*000c*/ 	.byte	0x04, 0x11
        /*000e*/ 	.short	(.L_3 - .L_2)
	.align		4
.L_2:
        /*0010*/ 	.word	index@(_Z24reduction_blocked_sharedPyS_y)
        /*0014*/ 	.word	0x00000000


	//----- nvinfo : EIATTR_REGCOUNT
	.align		4
.L_3:
        /*0018*/ 	.byte	0x04, 0x2f
        /*001a*/ 	.short	(.L_5 - .L_4)
	.align		4
.L_4:
        /*001c*/ 	.word	index@(_Z17reduction_blockedPyS_y)
        /*0020*/ 	.word	0x0000000e


	//----- nvinfo : EIATTR_FRAME_SIZE
	.align		4
.L_5:
        /*0024*/ 	.byte	0x04, 0x11
        /*0026*/ 	.short	(.L_7 - .L_6)
	.align		4
.L_6:
        /*0028*/ 	.word	index@(_Z17reduction_blockedPyS_y)
        /*002c*/ 	.word	0x00000000


	//----- nvinfo : EIATTR_REGCOUNT
	.align		4
.L_7:
        /*0030*/ 	.byte	0x04, 0x2f
        /*0032*/ 	.short	(.L_9 - .L_8)
	.align		4
.L_8:
        /*0034*/ 	.word	index@(_Z9reductionPyyy)
        /*0038*/ 	.word	0x0000000a


	//----- nvinfo : EIATTR_FRAME_SIZE
	.align		4
.L_9:
        /*003c*/ 	.byte	0x04, 0x11
        /*003e*/ 	.short	(.L_11 - .L_10)
	.align		4
.L_10:
        /*0040*/ 	.word	index@(_Z9reductionPyyy)
        /*0044*/ 	.word	0x00000000


	//----- nvinfo : EIATTR_MIN_STACK_SIZE
	.align		4
.L_11:
        /*0048*/ 	.byte	0x04, 0x12
        /*004a*/ 	.short	(.L_13 - .L_12)
	.align		4
.L_12:
        /*004c*/ 	.word	index@(_Z9reductionPyyy)
        /*0050*/ 	.word	0x00000000


	//----- nvinfo : EIATTR_MIN_STACK_SIZE
	.align		4
.L_13:
        /*0054*/ 	.byte	0x04, 0x12
        /*0056*/ 	.short	(.L_15 - .L_14)
	.align		4
.L_14:
        /*0058*/ 	.word	index@(_Z17reduction_blockedPyS_y)
        /*005c*/ 	.word	0x00000000


	//----- nvinfo : EIATTR_MIN_STACK_SIZE
	.align		4
.L_15:
        /*0060*/ 	.byte	0x04, 0x12
        /*0062*/ 	.short	(.L_17 - .L_16)
	.align		4
.L_16:
        /*0064*/ 	.word	index@(_Z24reduction_blocked_sharedPyS_y)
        /*0068*/ 	.word	0x00000000
.L_17:


//--------------------- .nv.compat                --------------------------
	.section	.nv.compat,"",@"SHT_CUDA_COMPAT_INFO"
	.align	4
        /*0000*/ 	.byte	0x02, 0x09, 0x00, 0x00, 0x02, 0x02, 0x01, 0x00, 0x02, 0x05, 0x05, 0x00, 0x03, 0x07, 0x01, 0x01
        /*0010*/ 	.byte	0x02, 0x03, 0x00, 0x00, 0x02, 0x06, 0x01, 0x00, 0x04, 0x0b, 0x08, 0x00, 0x09, 0x00, 0x00, 0x00
        /*0020*/ 	.byte	0x00, 0x00, 0x00, 0x00


//--------------------- .nv.info._Z9reductionPyyy --------------------------
	.section	.nv.info._Z9reductionPyyy,"",@"SHT_CUDA_INFO"
	.sectionflags	@""
	.align	4


	//----- nvinfo : EIATTR_CUDA_API_VERSION
	.align		4
        /*0000*/ 	.byte	0x04, 0x37
        /*0002*/ 	.short	(.L_19 - .L_18)
.L_18:
        /*0004*/ 	.word	0x00000082


	//----- nvinfo : EIATTR_KPARAM_INFO
	.align		4
.L_19:
        /*0008*/ 	.byte	0x04, 0x17
        /*000a*/ 	.short	(.L_21 - .L_20)
.L_20:
        /*000c*/ 	.word	0x00000000
        /*0010*/ 	.short	0x0002
        /*0012*/ 	.short	0x0010
        /*0014*/ 	.byte	0x00, 0xf0, 0x21, 0x00


	//----- nvinfo : EIATTR_KPARAM_INFO
	.align		4
.L_21:
        /*0018*/ 	.byte	0x04, 0x17
        /*001a*/ 	.short	(.L_23 - .L_22)
.L_22:
        /*001c*/ 	.word	0x00000000
        /*0020*/ 	.short	0x0001
        /*0022*/ 	.short	0x0008
        /*0024*/ 	.byte	0x00, 0xf0, 0x21, 0x00


	//----- nvinfo : EIATTR_KPARAM_INFO
	.align		4
.L_23:
        /*0028*/ 	.byte	0x04, 0x17
        /*002a*/ 	.short	(.L_25 - .L_24)
.L_24:
        /*002c*/ 	.word	0x00000000
        /*0030*/ 	.short	0x0000
        /*0032*/ 	.short	0x0000
        /*0034*/ 	.byte	0x00, 0xf5, 0x21, 0x00


	//----- nvinfo : EIATTR_SPARSE_MMA_MASK
	.align		4
.L_25:
        /*0038*/ 	.byte	0x03, 0x50
        /*003a*/ 	.short	0x0000


	//----- nvinfo : EIATTR_MAXREG_COUNT
	.align		4
        /*003c*/ 	.byte	0x03, 0x1b
        /*003e*/ 	.short	0x00ff


	//----- nvinfo : EIATTR_MERCURY_ISA_VERSION
	.align		4
        /*0040*/ 	.byte	0x03, 0x5f
        /*0042*/ 	.short	0x0101


	//----- nvinfo : EIATTR_VRC_CTA_INIT_COUNT
	.align		4
        /*0044*/ 	.byte	0x02, 0x4a
	.zero		1
	.zero		1


	//----- nvinfo : EIATTR_EXIT_INSTR_OFFSETS
	.align		4
        /*0048*/ 	.byte	0x04, 0x1c
        /*004a*/ 	.short	(.L_27 - .L_26)


	//   ....[0]....
.L_26:
        /*004c*/ 	.word	0x000000b0


	//   ....[1]....
        /*0050*/ 	.word	0x00000170


	//----- nvinfo : EIATTR_CBANK_PARAM_SIZE
	.align		4
.L_27:
        /*0054*/ 	.byte	0x03, 0x19
        /*0056*/ 	.short	0x0018


	//----- nvinfo : EIATTR_PARAM_CBANK
	.align		4
        /*0058*/ 	.byte	0x04, 0x0a
        /*005a*/ 	.short	(.L_29 - .L_28)
	.align		4
.L_28:
        /*005c*/ 	.word	index@(.nv.constant0._Z9reductionPyyy)
        /*0060*/ 	.short	0x0380
        /*0062*/ 	.short	0x0018


	//----- nvinfo : EIATTR_SW_WAR
	.align		4
.L_29:
        /*0064*/ 	.byte	0x04, 0x36
        /*0066*/ 	.short	(.L_31 - .L_30)
.L_30:
        /*0068*/ 	.word	0x00000008
.L_31:


//--------------------- .nv.info._Z17reduction_blockedPyS_y --------------------------
	.section	.nv.info._Z17reduction_blockedPyS_y,"",@"SHT_CUDA_INFO"
	.sectionflags	@""
	.align	4


	//----- nvinfo : EIATTR_CUDA_API_VERSION
	.align		4
        /*0000*/ 	.byte	0x04, 0x37
        /*0002*/ 	.short	(.L_33 - .L_32)
.L_32:
        /*0004*/ 	.word	0x00000082


	//----- nvinfo : EIATTR_KPARAM_INFO
	.align		4
.L_33:
        /*0008*/ 	.byte	0x04, 0x17
        /*000a*/ 	.short	(.L_35 - .L_34)
.L_34:
        /*000c*/ 	.word	0x00000000
        /*0010*/ 	.short	0x0002
        /*0012*/ 	.short	0x0010
        /*0014*/ 	.byte	0x00, 0xf0, 0x21, 0x00


	//----- nvinfo : EIATTR_KPARAM_INFO
	.align		4
.L_35:
        /*0018*/ 	.byte	0x04, 0x17
        /*001a*/ 	.short	(.L_37 - .L_36)
.L_36:
        /*001c*/ 	.word	0x00000000
        /*0020*/ 	.short	0x0001
        /*0022*/ 	.short	0x0008
        /*0024*/ 	.byte	0x00, 0xf5, 0x21, 0x00


	//----- nvinfo : EIATTR_KPARAM_INFO
	.align		4
.L_37:
        /*0028*/ 	.byte	0x04, 0x17
        /*002a*/ 	.short	(.L_39 - .L_38)
.L_38:
        /*002c*/ 	.word	0x00000000
        /*0030*/ 	.short	0x0000
        /*0032*/ 	.short	0x0000
        /*0034*/ 	.byte	0x00, 0xf5, 0x21, 0x00


	//----- nvinfo : EIATTR_SPARSE_MMA_MASK
	.align		4
.L_39:
        /*0038*/ 	.byte	0x03, 0x50
        /*003a*/ 	.short	0x0000


	//----- nvinfo : EIATTR_MAXREG_COUNT
	.align		4
        /*003c*/ 	.byte	0x03, 0x1b
        /*003e*/ 	.short	0x00ff


	//----- nvinfo : EIATTR_NUM_BARRIERS
	.align		4
        /*0040*/ 	.byte	0x02, 0x4c
        /*0042*/ 	.byte	0x01
	.zero		1


	//----- nvinfo : EIATTR_MERCURY_ISA_VERSION
	.align		4
        /*0044*/ 	.byte	0x03, 0x5f
        /*0046*/ 	.short	0x0101


	//----- nvinfo : EIATTR_VRC_CTA_INIT_COUNT
	.align		4
        /*0048*/ 	.byte	0x02, 0x4a
	.zero		1
	.zero		1


	//----- nvinfo : EIATTR_EXIT_INSTR_OFFSETS
	.align		4
        /*004c*/ 	.byte	0x04, 0x1c
        /*004e*/ 	.short	(.L_41 - .L_40)


	//   ....[0]....
.L_40:
        /*0050*/ 	.word	0x00000220


	//   ....[1]....
        /*0054*/ 	.word	0x00000270


	//----- nvinfo : EIATTR_CBANK_PARAM_SIZE
	.align		4
.L_41:
        /*0058*/ 	.byte	0x03, 0x19
        /*005a*/ 	.short	0x0018


	//----- nvinfo : EIATTR_PARAM_CBANK
	.align		4
        /*005c*/ 	.byte	0x04, 0x0a
        /*005e*/ 	.short	(.L_43 - .L_42)
	.align		4
.L_42:
        /*0060*/ 	.word	index@(.nv.constant0._Z17reduction_blockedPyS_y)
        /*0064*/ 	.short	0x0380
        /*0066*/ 	.short	0x0018


	//----- nvinfo : EIATTR_SW_WAR
	.align		4
.L_43:
        /*0068*/ 	.byte	0x04, 0x36
        /*006a*/ 	.short	(.L_45 - .L_44)
.L_44:
        /*006c*/ 	.word	0x00000008
.L_45:


//--------------------- .nv.info._Z24reduction_blocked_sharedPyS_y --------------------------
	.section	.nv.info._Z24reduction_blocked_sharedPyS_y,"",@"SHT_CUDA_INFO"
	.sectionflags	@""
	.align	4


	//----- nvinfo : EIATTR_CUDA_API_VERSION
	.align		4
        /*0000*/ 	.byte	0x04, 0x37
        /*0002*/ 	.short	(.L_47 - .L_46)
.L_46:
        /*0004*/ 	.word	0x00000082


	//----- nvinfo : EIATTR_KPARAM_INFO
	.align		4
.L_47:
        /*0008*/ 	.byte	0x04, 0x17
        /*000a*/ 	.short	(.L_49 - .L_48)
.L_48:
        /*000c*/ 	.word	0x00000000
        /*0010*/ 	.short	0x0002
        /*0012*/ 	.short	0x0010
        /*0014*/ 	.byte	0x00, 0xf0, 0x21, 0x00


	//----- nvinfo : EIATTR_KPARAM_INFO
	.align		4
.L_49:
        /*0018*/ 	.byte	0x04, 0x17
        /*001a*/ 	.short	(.L_51 - .L_50)
.L_50:
        /*001c*/ 	.word	0x00000000
        /*0020*/ 	.short	0x0001
        /*0022*/ 	.short	0x0008
        /*0024*/ 	.byte	0x00, 0xf5, 0x21, 0x00


	//----- nvinfo : EIATTR_KPARAM_INFO
	.align		4
.L_51:
        /*0028*/ 	.byte	0x04, 0x17
        /*002a*/ 	.short	(.L_53 - .L_52)
.L_52:
        /*002c*/ 	.word	0x00000000
        /*0030*/ 	.short	0x0000
        /*0032*/ 	.short	0x0000
        /*0034*/ 	.byte	0x00, 0xf5, 0x21, 0x00


	//----- nvinfo : EIATTR_SPARSE_MMA_MASK
	.align		4
.L_53:
        /*0038*/ 	.byte	0x03, 0x50
        /*003a*/ 	.short	0x0000


	//----- nvinfo : EIATTR_MAXREG_COUNT
	.align		4
        /*003c*/ 	.byte	0x03, 0x1b
        /*003e*/ 	.short	0x00ff


	//----- nvinfo : EIATTR_NUM_BARRIERS
	.align		4
        /*0040*/ 	.byte	0x02, 0x4c
        /*0042*/ 	.byte	0x01
	.zero		1


	//----- nvinfo : EIATTR_MERCURY_ISA_VERSION
	.align		4
        /*0044*/ 	.byte	0x03, 0x5f
        /*0046*/ 	.short	0x0101


	//----- nvinfo : EIATTR_VRC_CTA_INIT_COUNT
	.align		4
        /*0048*/ 	.byte	0x02, 0x4a
	.zero		1
	.zero		1


	//----- nvinfo : EIATTR_EXIT_INSTR_OFFSETS
	.align		4
        /*004c*/ 	.byte	0x04, 0x1c
        /*004e*/ 	.short	(.L_55 - .L_54)


	//   ....[0]....
.L_54:
        /*0050*/ 	.word	0x000002e0


	//   ....[1]....
        /*0054*/ 	.word	0x00000360


	//----- nvinfo : EIATTR_CBANK_PARAM_SIZE
	.align		4
.L_55:
        /*0058*/ 	.byte	0x03, 0x19
        /*005a*/ 	.short	0x0018


	//----- nvinfo : EIATTR_PARAM_CBANK
	.align		4
        /*005c*/ 	.byte	0x04, 0x0a
        /*005e*/ 	.short	(.L_57 - .L_56)
	.align		4
.L_56:
        /*0060*/ 	.word	index@(.nv.constant0._Z24reduction_blocked_sharedPyS_y)
        /*0064*/ 	.short	0x0380
        /*0066*/ 	.short	0x0018


	//----- nvinfo : EIATTR_SW_WAR
	.align		4
.L_57:
        /*0068*/ 	.byte	0x04, 0x36
        /*006a*/ 	.short	(.L_59 - .L_58)
.L_58:
        /*006c*/ 	.word	0x00000008
.L_59:


//--------------------- .nv.callgraph             --------------------------
	.section	.nv.callgraph,"",@"SHT_CUDA_CALLGRAPH"
	.align	4
	.sectionentsize	8
	.align		4
        /*0000*/ 	.word	0x00000000
	.align		4
        /*0004*/ 	.word	0xffffffff
	.align		4
        /*0008*/ 	.word	0x00000000
	.align		4
        /*000c*/ 	.word	0xfffffffe
	.align		4
        /*0010*/ 	.word	0x00000000
	.align		4
        /*0014*/ 	.word	0xfffffffd
	.align		4
        /*0018*/ 	.word	0x00000000
	.align		4
        /*001c*/ 	.word	0xfffffffc


//--------------------- .text._Z9reductionPyyy    --------------------------
	.section	.text._Z9reductionPyyy,"ax",@progbits
	.align	128
        .global         _Z9reductionPyyy
        .type           _Z9reductionPyyy,@function
        .size           _Z9reductionPyyy,(.L_x_7 - _Z9reductionPyyy)
        .other          _Z9reductionPyyy,@"STO_CUDA_ENTRY STV_DEFAULT"
_Z9reductionPyyy:
.text._Z9reductionPyyy:
[----:B------:R-:W-:Y:S01]  /*0000*/  LDC R1, c[0x0][0x37c] ;  /* 0x0000df00ff017b82 */ /* 0x000fe20000000800 */
[----:B------:R-:W0:Y:S07]  /*0010*/  S2R R3, SR_TID.X ;  /* 0x0000000000037919 */ /* 0x000e2e0000002100 */
[----:B------:R-:W0:Y:S01]  /*0020*/  S2UR UR4, SR_CTAID.X ;  /* 0x00000000000479c3 */ /* 0x000e220000002500 */
[----:B------:R-:W1:Y:S01]  /*0030*/  LDCU.64 UR6, c[0x0][0x390] ;  /* 0x00007200ff0677ac */ /* 0x000e620008000a00 */
[----:B------:R-:W2:Y:S06]  /*0040*/  LDCU.64 UR8, c[0x0][0x388] ;  /* 0x00007100ff0877ac */ /* 0x000eac0008000a00 */
[----:B------:R-:W0:Y:S02]  /*0050*/  LDC R0, c[0x0][0x360] ;  /* 0x0000d800ff007b82 */ /* 0x000e240000000800 */
[----:B0-----:R-:W-:-:S05]  /*0060*/  IMAD R0, R0, UR4, R3 ;  /* 0x0000000400007c24 */ /* 0x001fca000f8e0203 */
[----:B-1----:R-:W-:-:S05]  /*0070*/  IADD3 R3, P0, PT, R0, UR6, RZ ;  /* 0x0000000600037c10 */ /* 0x002fca000ff1e0ff */
[----:B------:R-:W-:Y:S01]  /*0080*/  IMAD.X R6, RZ, RZ, UR7, P0 ;  /* 0x00000007ff067e24 */ /* 0x000fe200080e06ff */
[----:B--2---:R-:W-:-:S04]  /*0090*/  ISETP.GE.U32.AND P0, PT, R3, UR8, PT ;  /* 0x0000000803007c0c */ /* 0x004fc8000bf06070 */
[----:B------:R-:W-:-:S13]  /*00a0*/  ISETP.GE.U32.AND.EX P0, PT, R6, UR9, PT, P0 ;  /* 0x0000000906007c0c */ /* 0x000fda000bf06100 */
[----:B------:R-:W-:Y:S05]  /*00b0*/  @P0 EXIT ;  /* 0x000000000000094d */ /* 0x000fea0003800000 */
[----:B------:R-:W0:Y:S01]  /*00c0*/  LDCU.64 UR6, c[0x0][0x380] ;  /* 0x00007000ff0677ac */ /* 0x000e220008000a00 */
[----:B------:R-:W1:Y:S01]  /*00d0*/  LDCU.64 UR4, c[0x0][0x358] ;  /* 0x00006b00ff0477ac */ /* 0x000e620008000a00 */
[C---:B0-----:R-:W-:Y:S02]  /*00e0*/  LEA R2, P0, R3.reuse, UR6, 0x3 ;  /* 0x0000000603027c11 */ /* 0x041fe4000f8018ff */
[C---:B------:R-:W-:Y:S02]  /*00f0*/  LEA R4, P1, R0.reuse, UR6, 0x3 ;  /* 0x0000000600047c11 */ /* 0x040fe4000f8218ff */
[----:B------:R-:W-:Y:S02]  /*0100*/  LEA.HI.X R3, R3, UR7, R6, 0x3, P0 ;  /* 0x0000000703037c11 */ /* 0x000fe400080f1c06 */
[----:B------:R-:W-:-:S04]  /*0110*/  LEA.HI.X R5, R0, UR7, RZ, 0x3, P1 ;  /* 0x0000000700057c11 */ /* 0x000fc800088f1cff */
[----:B-1----:R-:W2:Y:S04]  /*0120*/  LDG.E.64 R2, desc[UR4][R2.64] ;  /* 0x0000000402027981 */ /* 0x002ea8000c1e1b00 */
[----:B------:R-:W2:Y:S02]  /*0130*/  LDG.E.64 R6, desc[UR4][R4.64] ;  /* 0x0000000404067981 */ /* 0x000ea4000c1e1b00 */
[----:B--2---:R-:W-:-:S05]  /*0140*/  IADD3 R6, P0, PT, R2, R6, RZ ;  /* 0x0000000602067210 */ /* 0x004fca0007f1e0ff */
[----:B------:R-:W-:-:S05]  /*0150*/  IMAD.X R7, R3, 0x1, R7, P0 ;  /* 0x0000000103077824 */ /* 0x000fca00000e0607 */
[----:B------:R-:W-:Y:S01]  /*0160*/  STG.E.64 desc[UR4][R4.64], R6 ;  /* 0x0000000604007986 */ /* 0x000fe2000c101b04 */
[----:B------:R-:W-:Y:S05]  /*0170*/  EXIT ;  /* 0x000000000000794d */ /* 0x000fea0003800000 */
.L_x_0:
[----:B------:R-:W-:-:S00]  /*0180*/  BRA `(.L_x_0) ;  /* 0xfffffffc00fc7947 */ /* 0x000fc0000383ffff */
[----:B------:R-:W-:-:S00]  /*0190*/  NOP ;  /* 0x0000000000007918 */ /* 0x000fc00000000000 */
        /* <DEDUP_REMOVED lines=14> */
.L_x_7:


//--------------------- .text._Z17reduction_blockedPyS_y --------------------------
	.section	.text._Z17reduction_blockedPyS_y,"ax",@progbits
	.align	128
        .global         _Z17reduction_blockedPyS_y
        .type           _Z17reduction_blockedPyS_y,@function
        .size           _Z17reduction_blockedPyS_y,(.L_x_8 - _Z17reduction_blockedPyS_y)
        .other          _Z17reduction_blockedPyS_y,@"STO_CUDA_ENTRY STV_DEFAULT"
_Z17reduction_blockedPyS_y:
.text._Z17reduction_blockedPyS_y:
[----:B------:R-:W-:Y:S01]  /*0000*/  LDC R1, c[0x0][0x37c] ;  /* 0x0000df00ff017b82 */ /* 0x000fe20000000800 */
[----:B------:R-:W0:Y:S01]  /*0010*/  S2R R0, SR_TID.X ;  /* 0x0000000000007919 */ /* 0x000e220000002100 */
[----:B------:R-:W1:Y:S06]  /*0020*/  LDCU UR4, c[0x0][0x360] ;  /* 0x00006c00ff0477ac */ /* 0x000e6c0008000800 */
[----:B------:R-:W2:Y:S01]  /*0030*/  LDC.64 R2, c[0x0][0x380] ;  /* 0x0000e000ff027b82 */ /* 0x000ea20000000a00 */
[----:B------:R-:W3:Y:S01]  /*0040*/  S2R R11, SR_CTAID.X ;  /* 0x00000000000b7919 */ /* 0x000ee20000002500 */
[----:B------:R-:W4:Y:S01]  /*0050*/  LDCU.64 UR6, c[0x0][0x358] ;  /* 0x00006b00ff0677ac */ /* 0x000f220008000a00 */
[----:B-1----:R-:W-:Y:S01]  /*0060*/  UISETP.GE.U32.AND UP0, UPT, UR4, 0x2, UPT ;  /* 0x000000020400788c */ /* 0x002fe2000bf06070 */
[----:B0-----:R-:W-:Y:S01]  /*0070*/  ISETP.NE.AND P2, PT, R0, RZ, PT ;  /* 0x000000ff0000720c */ /* 0x001fe20003f45270 */
[----:B---3--:R-:W-:-:S04]  /*0080*/  IMAD R9, R11, UR4, R0 ;  /* 0x000000040b097c24 */ /* 0x008fc8000f8e0200 */
[----:B--2---:R-:W-:-:S03]  /*0090*/  IMAD.WIDE.U32 R2, R9, 0x8, R2 ;  /* 0x0000000809027825 */ /* 0x004fc600078e0002 */
[----:B----4-:R-:W-:Y:S05]  /*00a0*/  BRA.U !UP0, `(.L_x_1) ;  /* 0x00000001085c7547 */ /* 0x010fea000b800000 */
[----:B------:R-:W-:Y:S01]  /*00b0*/  USHF.R.U32.HI UR4, URZ, 0x1, UR4 ;  /* 0x00000001ff047899 */ /* 0x000fe20008011604 */
[----:B------:R-:W-:Y:S01]  /*00c0*/  IMAD.MOV.U32 R10, RZ, RZ, RZ ;  /* 0x000000ffff0a7224 */ /* 0x000fe200078e00ff */
[----:B------:R-:W0:Y:S04]  /*00d0*/  LDCU.64 UR8, c[0x0][0x390] ;  /* 0x00007200ff0877ac */ /* 0x000e280008000a00 */
[----:B------:R-:W-:-:S07]  /*00e0*/  IMAD.U32 R8, RZ, RZ, UR4 ;  /* 0x00000004ff087e24 */ /* 0x000fce000f8e00ff */
.L_x_2:
[----:B------:R-:W-:-:S04]  /*00f0*/  IADD3 R4, P0, PT, R9, R8, RZ ;  /* 0x0000000809047210 */ /* 0x000fc80007f1e0ff */
[----:B0-----:R-:W-:Y:S01]  /*0100*/  ISETP.GE.U32.AND P1, PT, R4, UR8, PT ;  /* 0x0000000804007c0c */ /* 0x001fe2000bf26070 */
[----:B------:R-:W-:Y:S01]  /*0110*/  IMAD.X R4, RZ, RZ, R10, P0 ;  /* 0x000000ffff047224 */ /* 0x000fe200000e060a */
[----:B------:R-:W-:-:S04]  /*0120*/  ISETP.LE.U32.AND P0, PT, R8, R0, PT ;  /* 0x000000000800720c */ /* 0x000fc80003f03070 */
[----:B------:R-:W-:-:S04]  /*0130*/  ISETP.GE.U32.AND.EX P1, PT, R4, UR9, PT, P1 ;  /* 0x0000000904007c0c */ /* 0x000fc8000bf26110 */
[----:B------:R-:W-:-:S13]  /*0140*/  ISETP.LE.U32.OR.EX P0, PT, R10, RZ, P1, P0 ;  /* 0x000000ff0a00720c */ /* 0x000fda0000f03500 */
[C---:B------:R-:W-:Y:S01]  /*0150*/  @!P0 LEA R4, P1, R8.reuse, R2, 0x3 ;  /* 0x0000000208048211 */ /* 0x040fe200078218ff */
[----:B------:R-:W2:Y:S03]  /*0160*/  @!P0 LDG.E.64 R6, desc[UR6][R2.64] ;  /* 0x0000000602068981 */ /* 0x000ea6000c1e1b00 */
[----:B------:R-:W-:-:S06]  /*0170*/  @!P0 LEA.HI.X R5, R8, R3, R10, 0x3, P1 ;  /* 0x0000000308058211 */ /* 0x000fcc00008f1c0a */
[----:B------:R-:W2:Y:S02]  /*0180*/  @!P0 LDG.E.64 R4, desc[UR6][R4.64] ;  /* 0x0000000604048981 */ /* 0x000ea4000c1e1b00 */
[----:B--2---:R-:W-:-:S05]  /*0190*/  @!P0 IADD3 R6, P1, PT, R4, R6, RZ ;  /* 0x0000000604068210 */ /* 0x004fca0007f3e0ff */
[----:B------:R-:W-:-:S05]  /*01a0*/  @!P0 IMAD.X R7, R5, 0x1, R7, P1 ;  /* 0x0000000105078824 */ /* 0x000fca00008e0607 */
[----:B------:R1:W-:Y:S01]  /*01b0*/  @!P0 STG.E.64 desc[UR6][R2.64], R6 ;  /* 0x0000000602008986 */ /* 0x0003e2000c101b06 */
[----:B------:R-:W-:Y:S01]  /*01c0*/  BAR.SYNC.DEFER_BLOCKING 0x0 ;  /* 0x0000000000007b1d */ /* 0x000fe20000010000 */
[----:B------:R-:W-:-:S04]  /*01d0*/  ISETP.GT.U32.AND P0, PT, R8, 0x1, PT ;  /* 0x000000010800780c */ /* 0x000fc80003f04070 */
[----:B------:R-:W-:Y:S02]  /*01e0*/  ISETP.GT.U32.AND.EX P0, PT, R10, RZ, PT, P0 ;  /* 0x000000ff0a00720c */ /* 0x000fe40003f04100 */
[--C-:B------:R-:W-:Y:S02]  /*01f0*/  SHF.R.U64 R8, R8, 0x1, R10.reuse ;  /* 0x0000000108087819 */ /* 0x100fe4000000120a */
[----:B------:R-:W-:-:S09]  /*0200*/  SHF.R.U32.HI R10, RZ, 0x1, R10 ;  /* 0x00000001ff0a7819 */ /* 0x000fd2000001160a */
[----:B-1----:R-:W-:Y:S05]  /*0210*/  @P0 BRA `(.L_x_2) ;  /* 0xfffffffc00b40947 */ /* 0x002fea000383ffff */
.L_x_1:
[----:B------:R-:W-:Y:S05]  /*0220*/  @P2 EXIT ;  /* 0x000000000000294d */ /* 0x000fea0003800000 */
[----:B------:R-:W2:Y:S01]  /*0230*/  LDG.E.64 R2, desc[UR6][R2.64] ;  /* 0x0000000602027981 */ /* 0x000ea2000c1e1b00 */
[----:B------:R-:W0:Y:S02]  /*0240*/  LDC.64 R4, c[0x0][0x388] ;  /* 0x0000e200ff047b82 */ /* 0x000e240000000a00 */
[----:B0-----:R-:W-:-:S05]  /*0250*/  IMAD.WIDE.U32 R4, R11, 0x8, R4 ;  /* 0x000000080b047825 */ /* 0x001fca00078e0004 */
[----:B--2---:R-:W-:Y:S01]  /*0260*/  STG.E.64 desc[UR6][R4.64], R2 ;  /* 0x0000000204007986 */ /* 0x004fe2000c101b06 */
[----:B------:R-:W-:Y:S05]  /*0270*/  EXIT ;  /* 0x000000000000794d */ /* 0x000fea0003800000 */
.L_x_3:
        /* <DEDUP_REMOVED lines=16> */
.L_x_8:


//--------------------- .text._Z24reduction_blocked_sharedPyS_y --------------------------
	.section	.text._Z24reduction_blocked_sharedPyS_y,"ax",@progbits
	.align	128
        .global         _Z24reduction_blocked_sharedPyS_y
        .type           _Z24reduction_blocked_sharedPyS_y,@function
        .size           _Z24reduction_blocked_sharedPyS_y,(.L_x_9 - _Z24reduction_blocked_sharedPyS_y)
        .other          _Z24reduction_blocked_sharedPyS_y,@"STO_CUDA_ENTRY STV_DEFAULT"
_Z24reduction_blocked_sharedPyS_y:
.text._Z24reduction_blocked_sharedPyS_y:
[----:B------:R-:W-:Y:S01]  /*0000*/  LDC R1, c[0x0][0x37c] ;  /* 0x0000df00ff017b82 */ /* 0x000fe20000000800 */
[----:B------:R-:W0:Y:S01]  /*0010*/  S2R R8, SR_TID.X ;  /* 0x0000000000087919 */ /* 0x000e220000002100 */
[----:B------:R-:W0:Y:S01]  /*0020*/  LDCU UR6, c[0x0][0x360] ;  /* 0x00006c00ff0677ac */ /* 0x000e220008000800 */
[----:B------:R-:W0:Y:S01]  /*0030*/  S2R R9, SR_CTAID.X ;  /* 0x0000000000097919 */ /* 0x000e220000002500 */
[----:B------:R-:W1:Y:S01]  /*0040*/  LDCU.64 UR4, c[0x0][0x390] ;  /* 0x00007200ff0477ac */ /* 0x000e620008000a00 */
[----:B------:R-:W2:Y:S01]  /*0050*/  LDCU.64 UR8, c[0x0][0x358] ;  /* 0x00006b00ff0877ac */ /* 0x000ea20008000a00 */
[----:B0-----:R-:W-:-:S05]  /*0060*/  IMAD R0, R9, UR6, R8 ;  /* 0x0000000609007c24 */ /* 0x001fca000f8e0208 */
[----:B-1----:R-:W-:-:S04]  /*0070*/  ISETP.GE.U32.AND P0, PT, R0, UR4, PT ;  /* 0x0000000400007c0c */ /* 0x002fc8000bf06070 */
[----:B------:R-:W-:-:S13]  /*0080*/  ISETP.GE.U32.AND.EX P0, PT, RZ, UR5, PT, P0 ;  /* 0x00000005ff007c0c */ /* 0x000fda000bf06100 */
[----:B------:R-:W0:Y:S02]  /*0090*/  @!P0 LDC.64 R2, c[0x0][0x380] ;  /* 0x0000e000ff028b82 */ /* 0x000e240000000a00 */
[----:B0-----:R-:W-:-:S04]  /*00a0*/  @!P0 LEA R2, P1, R0, R2, 0x3 ;  /* 0x0000000200028211 */ /* 0x001fc800078218ff */
[----:B------:R-:W-:-:S06]  /*00b0*/  @!P0 LEA.HI.X R3, R0, R3, RZ, 0x3, P1 ;  /* 0x0000000300038211 */ /* 0x000fcc00008f1cff */
[----:B--2---:R-:W2:Y:S01]  /*00c0*/  @!P0 LDG.E.64 R2, desc[UR8][R2.64] ;  /* 0x0000000802028981 */ /* 0x004ea2000c1e1b00 */
[----:B------:R-:W0:Y:S01]  /*00d0*/  S2UR UR5, SR_CgaCtaId ;  /* 0x00000000000579c3 */ /* 0x000e220000008800 */
[----:B------:R-:W-:Y:S01]  /*00e0*/  UMOV UR4, 0x400 ;  /* 0x0000040000047882 */ /* 0x000fe20000000000 */
[----:B------:R-:W-:Y:S01]  /*00f0*/  UISETP.GE.U32.AND UP0, UPT, UR6, 0x2, UPT ;  /* 0x000000020600788c */ /* 0x000fe2000bf06070 */
[----:B------:R-:W-:Y:S01]  /*0100*/  ISETP.NE.AND P2, PT, R8, RZ, PT ;  /* 0x000000ff0800720c */ /* 0x000fe20003f45270 */
[----:B0-----:R-:W-:-:S06]  /*0110*/  ULEA UR4, UR5, UR4, 0x18 ;  /* 0x0000000405047291 */ /* 0x001fcc000f8ec0ff */
[----:B------:R-:W-:-:S05]  /*0120*/  LEA R7, R8, UR4, 0x3 ;  /* 0x0000000408077c11 */ /* 0x000fca000f8e18ff */
[----:B--2---:R0:W-:Y:S01]  /*0130*/  @!P0 STS.64 [R7], R2 ;  /* 0x0000000207008388 */ /* 0x0041e20000000a00 */
[----:B------:R-:W-:Y:S06]  /*0140*/  BAR.SYNC.DEFER_BLOCKING 0x0 ;  /* 0x0000000000007b1d */ /* 0x000fec0000010000 */
[----:B------:R-:W-:Y:S05]  /*0150*/  BRA.U !UP0, `(.L_x_4) ;  /* 0x0000000108607547 */ /* 0x000fea000b800000 */
[----:B------:R-:W-:Y:S01]  /*0160*/  USHF.R.U32.HI UR4, URZ, 0x1, UR6 ;  /* 0x00000001ff047899 */ /* 0x000fe20008011606 */
[----:B------:R-:W-:Y:S01]  /*0170*/  IMAD.MOV.U32 R10, RZ, RZ, RZ ;  /* 0x000000ffff0a7224 */ /* 0x000fe200078e00ff */
[----:B------:R-:W1:Y:S04]  /*0180*/  LDCU.64 UR10, c[0x0][0x390] ;  /* 0x00007200ff0a77ac */ /* 0x000e680008000a00 */
[----:B------:R-:W-:-:S07]  /*0190*/  IMAD.U32 R11, RZ, RZ, UR4 ;  /* 0x00000004ff0b7e24 */ /* 0x000fce000f8e00ff */
.L_x_5:
[----:B0-----:R-:W-:-:S04]  /*01a0*/  IADD3 R2, P0, PT, R0, R11, RZ ;  /* 0x0000000b00027210 */ /* 0x001fc80007f1e0ff */
[----:B-1----:R-:W-:Y:S01]  /*01b0*/  ISETP.GE.U32.AND P1, PT, R2, UR10, PT ;  /* 0x0000000a02007c0c */ /* 0x002fe2000bf26070 */
[----:B------:R-:W-:Y:S01]  /*01c0*/  IMAD.X R2, RZ, RZ, R10, P0 ;  /* 0x000000ffff027224 */ /* 0x000fe200000e060a */
[----:B------:R-:W-:-:S04]  /*01d0*/  ISETP.LE.U32.AND P0, PT, R11, R8, PT ;  /* 0x000000080b00720c */ /* 0x000fc80003f03070 */
[----:B------:R-:W-:-:S04]  /*01e0*/  ISETP.GE.U32.AND.EX P1, PT, R2, UR11, PT, P1 ;  /* 0x0000000b02007c0c */ /* 0x000fc8000bf26110 */
[----:B------:R-:W-:-:S13]  /*01f0*/  ISETP.LE.U32.OR.EX P0, PT, R10, RZ, P1, P0 ;  /* 0x000000ff0a00720c */ /* 0x000fda0000f03500 */
[C---:B------:R-:W-:Y:S01]  /*0200*/  @!P0 IMAD R6, R11.reuse, 0x8, R7 ;  /* 0x000000080b068824 */ /* 0x040fe200078e0207 */
[----:B------:R-:W-:Y:S04]  /*0210*/  @!P0 LDS.64 R4, [R7] ;  /* 0x0000000007048984 */ /* 0x000fe80000000a00 */
[----:B------:R-:W0:Y:S02]  /*0220*/  @!P0 LDS.64 R2, [R6] ;  /* 0x0000000006028984 */ /* 0x000e240000000a00 */
[----:B0-----:R-:W-:Y:S02]  /*0230*/  @!P0 IADD3 R2, P1, PT, R2, R4, RZ ;  /* 0x0000000402028210 */ /* 0x001fe40007f3e0ff */
[----:B------:R-:W-:-:S03]  /*0240*/  SHF.R.U64 R4, R11, 0x1, R10 ;  /* 0x000000010b047819 */ /* 0x000fc6000000120a */
[----:B------:R-:W-:Y:S01]  /*0250*/  @!P0 IMAD.X R3, R3, 0x1, R5, P1 ;  /* 0x0000000103038824 */ /* 0x000fe200008e0605 */
[----:B------:R-:W-:-:S04]  /*0260*/  SHF.R.U32.HI R5, RZ, 0x1, R10 ;  /* 0x00000001ff057819 */ /* 0x000fc8000001160a */
[----:B------:R2:W-:Y:S01]  /*0270*/  @!P0 STS.64 [R7], R2 ;  /* 0x0000000207008388 */ /* 0x0005e20000000a00 */
[----:B------:R-:W-:Y:S01]  /*0280*/  BAR.SYNC.DEFER_BLOCKING 0x0 ;  /* 0x0000000000007b1d */ /* 0x000fe20000010000 */
[----:B------:R-:W-:Y:S01]  /*0290*/  ISETP.GT.U32.AND P0, PT, R11, 0x1, PT ;  /* 0x000000010b00780c */ /* 0x000fe20003f04070 */
[----:B------:R-:W-:-:S03]  /*02a0*/  IMAD.MOV.U32 R11, RZ, RZ, R4 ;  /* 0x000000ffff0b7224 */ /* 0x000fc600078e0004 */
[----:B------:R-:W-:Y:S01]  /*02b0*/  ISETP.GT.U32.AND.EX P0, PT, R10, RZ, PT, P0 ;  /* 0x000000ff0a00720c */ /* 0x000fe20003f04100 */
[----:B------:R-:W-:-:S12]  /*02c0*/  IMAD.MOV.U32 R10, RZ, RZ, R5 ;  /* 0x000000ffff0a7224 */ /* 0x000fd800078e0005 */
[----:B--2---:R-:W-:Y:S05]  /*02d0*/  @P0 BRA `(.L_x_5) ;  /* 0xfffffffc00b00947 */ /* 0x004fea000383ffff */
.L_x_4:
[----:B------:R-:W-:Y:S05]  /*02e0*/  @P2 EXIT ;  /* 0x000000000000294d */ /* 0x000fea0003800000 */
[----:B------:R-:W1:Y:S01]  /*02f0*/  S2UR UR5, SR_CgaCtaId ;  /* 0x00000000000579c3 */ /* 0x000e620000008800 */
[----:B------:R-:W-:-:S07]  /*0300*/  UMOV UR4, 0x400 ;  /* 0x0000040000047882 */ /* 0x000fce0000000000 */
[----:B------:R-:W2:Y:S01]  /*0310*/  LDC.64 R4, c[0x0][0x388] ;  /* 0x0000e200ff047b82 */ /* 0x000ea20000000a00 */
[----:B-1----:R-:W-:Y:S01]  /*0320*/  ULEA UR4, UR5, UR4, 0x18 ;  /* 0x0000000405047291 */ /* 0x002fe2000f8ec0ff */
[----:B--2---:R-:W-:-:S08]  /*0330*/  IMAD.WIDE.U32 R4, R9, 0x8, R4 ;  /* 0x0000000809047825 */ /* 0x004fd000078e0004 */
[----:B0-----:R-:W0:Y:S04]  /*0340*/  LDS.64 R2, [UR4] ;  /* 0x00000004ff027984 */ /* 0x001e280008000a00 */
[----:B0-----:R-:W-:Y:S01]  /*0350*/  STG.E.64 desc[UR8][R4.64], R2 ;  /* 0x0000000204007986 */ /* 0x001fe2000c101b08 */
[----:B------:R-:W-:Y:S05]  /*0360*/  EXIT ;  /* 0x000000000000794d */ /* 0x000fea0003800000 */
.L_x_6:
        /* <DEDUP_REMOVED lines=9> */
.L_x_9:


//--------------------- .nv.shared._Z9reductionPyyy --------------------------
	.section	.nv.shared._Z9reductionPyyy,"aw",@nobits
	.sectionflags	@""
	.align	16
	.zero		1024


//--------------------- .nv.shared.reserved.0     --------------------------
	.section	.nv.shared.reserved.0,"aw",@nobits
	.weak		__nv_reservedSMEM_offset_0_alias
	.size		__nv_reservedSMEM_offset_0_alias, 0, 64
	.other		__nv_reservedSMEM_offset_0_alias,@"STO_CUDA_RESERVED_SHARED STV_DEFAULT"
__nv_reservedSMEM_offset_0_alias:
	.zero		0
	.zero		64


//--------------------- .nv.shared._Z17reduction_blockedPyS_y --------------------------
	.section	.nv.shared._Z17reduction_blockedPyS_y,"aw",@nobits
	.sectionflags	@""
	.align	16
	.zero		1024


//--------------------- .nv.shared._Z24reduction_blocked_sharedPyS_y --------------------------
	.section	.nv.shared._Z24reduction_blocked_sharedPyS_y,"aw",@nobits
	.sectionflags	@""
	.align	16
	.zero		1024


//--------------------- .nv.constant0._Z9reductionPyyy --------------------------
	.section	.nv.constant0._Z9reductionPyyy,"a",@progbits
	.sectionflags	@""
	.align	4
.nv.constant0._Z9reductionPyyy:
	.zero		920


//--------------------- .nv.constant0._Z17reduction_blockedPyS_y --------------------------
	.section	.nv.constant0._Z17reduction_blockedPyS_y,"a",@progbits
	.sectionflags	@""
	.align	4
.nv.constant0._Z17reduction_blockedPyS_y:
	.zero		920


//--------------------- .nv.constant0._Z24reduction_blocked_sharedPyS_y --------------------------
	.section	.nv.constant0._Z24reduction_blocked_sharedPyS_y,"a",@progbits
	.sectionflags	@""
	.align	4
.nv.constant0._Z24reduction_blocked_sharedPyS_y:
	.zero		920


//--------------------- SYMBOLS --------------------------

	.type		.nv.reservedSmem.offset0,@object
	.size		.nv.reservedSmem.offset0,0x4
	.type		.nv.reservedSmem.cap,@object
	.size		.nv.reservedSmem.cap,0x4
